//
// Generated by NVIDIA NVVM Compiler
//
// Compiler Build ID: CL-36424714
// Cuda compilation tools, release 13.0, V13.0.88
// Based on NVVM 20.0.0
//

.version 9.0
.target sm_100
.address_size 64

	// .globl	_Z17reduceInterleavedPiS_j

.visible .entry _Z17reduceInterleavedPiS_j(
	.param .u64 .ptr .align 1 _Z17reduceInterleavedPiS_j_param_0,
	.param .u64 .ptr .align 1 _Z17reduceInterleavedPiS_j_param_1,
	.param .u32 _Z17reduceInterleavedPiS_j_param_2
)
{
	.reg .pred 	%p<6>;
	.reg .b32 	%r<14>;
	.reg .b64 	%rd<13>;

	ld.param.u64 	%rd4, [_Z17reduceInterleavedPiS_j_param_0];
	ld.param.u64 	%rd3, [_Z17reduceInterleavedPiS_j_param_1];
	ld.param.u32 	%r6, [_Z17reduceInterleavedPiS_j_param_2];
	cvta.to.global.u64 	%rd5, %rd4;
	mov.u32 	%r1, %tid.x;
	mov.u32 	%r2, %ctaid.x;
	mov.u32 	%r13, %ntid.x;
	mul.lo.s32 	%r7, %r2, %r13;
	add.s32 	%r8, %r7, %r1;
	mul.wide.u32 	%rd6, %r7, 4;
	add.s64 	%rd1, %rd5, %rd6;
	setp.ge.u32 	%p1, %r8, %r6;
	@%p1 bra 	$L__BB0_8;
	setp.lt.u32 	%p2, %r13, 2;
	@%p2 bra 	$L__BB0_6;
	mul.wide.u32 	%rd7, %r1, 4;
	add.s64 	%rd2, %rd1, %rd7;
$L__BB0_3:
	shr.u32 	%r5, %r13, 1;
	setp.ge.u32 	%p3, %r1, %r5;
	@%p3 bra 	$L__BB0_5;
	mul.wide.u32 	%rd8, %r5, 4;
	add.s64 	%rd9, %rd2, %rd8;
	ld.global.u32 	%r9, [%rd9];
	ld.global.u32 	%r10, [%rd2];
	add.s32 	%r11, %r10, %r9;
	st.global.u32 	[%rd2], %r11;
$L__BB0_5:
	bar.sync 	0;
	setp.gt.u32 	%p4, %r13, 3;
	mov.u32 	%r13, %r5;
	@%p4 bra 	$L__BB0_3;
$L__BB0_6:
	setp.ne.s32 	%p5, %r1, 0;
	@%p5 bra 	$L__BB0_8;
	ld.global.u32 	%r12, [%rd1];
	cvta.to.global.u64 	%rd10, %rd3;
	mul.wide.u32 	%rd11, %r2, 4;
	add.s64 	%rd12, %rd10, %rd11;
	st.global.u32 	[%rd12], %r12;
$L__BB0_8:
	ret;

}
	// .globl	_Z16reduceNeighboredPiS_j
.visible .entry _Z16reduceNeighboredPiS_j(
	.param .u64 .ptr .align 1 _Z16reduceNeighboredPiS_j_param_0,
	.param .u64 .ptr .align 1 _Z16reduceNeighboredPiS_j_param_1,
	.param .u32 _Z16reduceNeighboredPiS_j_param_2
)
{
	.reg .pred 	%p<6>;
	.reg .b32 	%r<17>;
	.reg .b64 	%rd<13>;

	ld.param.u64 	%rd4, [_Z16reduceNeighboredPiS_j_param_0];
	ld.param.u64 	%rd3, [_Z16reduceNeighboredPiS_j_param_1];
	ld.param.u32 	%r6, [_Z16reduceNeighboredPiS_j_param_2];
	cvta.to.global.u64 	%rd5, %rd4;
	mov.u32 	%r1, %tid.x;
	mov.u32 	%r2, %ctaid.x;
	mov.u32 	%r3, %ntid.x;
	mul.lo.s32 	%r7, %r2, %r3;
	add.s32 	%r8, %r7, %r1;
	mul.wide.u32 	%rd6, %r7, 4;
	add.s64 	%rd1, %rd5, %rd6;
	setp.ge.u32 	%p1, %r8, %r6;
	@%p1 bra 	$L__BB1_8;
	setp.lt.u32 	%p2, %r3, 2;
	@%p2 bra 	$L__BB1_6;
	mul.wide.u32 	%rd7, %r1, 4;
	add.s64 	%rd2, %rd1, %rd7;
	mov.b32 	%r16, 1;
$L__BB1_3:
	shl.b32 	%r5, %r16, 1;
	add.s32 	%r10, %r5, -1;
	and.b32  	%r11, %r10, %r1;
	setp.ne.s32 	%p3, %r11, 0;
	@%p3 bra 	$L__BB1_5;
	mul.wide.s32 	%rd8, %r16, 4;
	add.s64 	%rd9, %rd2, %rd8;
	ld.global.u32 	%r12, [%rd9];
	ld.global.u32 	%r13, [%rd2];
	add.s32 	%r14, %r13, %r12;
	st.global.u32 	[%rd2], %r14;
$L__BB1_5:
	bar.sync 	0;
	setp.lt.u32 	%p4, %r5, %r3;
	mov.u32 	%r16, %r5;
	@%p4 bra 	$L__BB1_3;
$L__BB1_6:
	setp.ne.s32 	%p5, %r1, 0;
	@%p5 bra 	$L__BB1_8;
	ld.global.u32 	%r15, [%rd1];
	cvta.to.global.u64 	%rd10, %rd3;
	mul.wide.u32 	%rd11, %r2, 4;
	add.s64 	%rd12, %rd10, %rd11;
	st.global.u32 	[%rd12], %r15;
$L__BB1_8:
	ret;

}


// ===== COMPILED SASS (sm_100) =====

	.target	sm_100

	.elftype	@"ET_EXEC"


//--------------------- .note.nv.tkinfo           --------------------------
	.section	.note.nv.tkinfo,"",@"SHT_NOTE"
	.sectionflags	@"SHF_NOTE_NV_TKINFO"
	.tkinfo
        /*0018*/ 	.word	0x00000002
        /*0030*/ 	.string	""
        /*0030*/ 	.string	"ptxas"
        /*0030*/ 	.string	"Cuda compilation tools, release 13.0, V13.0.88"
        /*0030*/ 	.string	"Build cuda_13.0.r13.0/compiler.36424714_0"
        /*0030*/ 	.string	"-arch sm_100 -m 64 "



//--------------------- .note.nv.cuinfo           --------------------------
	.section	.note.nv.cuinfo,"",@"SHT_NOTE"
	.sectionflags	@"SHF_NOTE_NV_CUINFO"
        /*0018*/ 	.short	0x0002
        /*001a*/ 	.short	0x0064
        /*001c*/ 	.short	0x0082
	.zero		2


//--------------------- .nv.info                  --------------------------
	.section	.nv.info,"",@"SHT_CUDA_INFO"
	.align	4


	//----- nvinfo : EIATTR_REGCOUNT
	.align		4
        /*0000*/ 	.byte	0x04, 0x2f
        /*0002*/ 	.short	(.L_1 - .L_0)
	.align		4
.L_0:
        /*0004*/ 	.word	index@(_Z17reduceInterleavedPiS_j)
        /*0008*/ 	.word	0x00000010


	//----- nvinfo : EIATTR_FRAME_SIZE
	.align		4
.L_1:
        /*000c*/ 	.byte	0x04, 0x11
        /*000e*/ 	.short	(.L_3 - .L_2)
	.align		4
.L_2:
        /*0010*/ 	.word	index@(_Z17reduceInterleavedPiS_j)
        /*0014*/ 	.word	0x00000000


	//----- nvinfo : EIATTR_REGCOUNT
	.align		4
.L_3:
        /*0018*/ 	.byte	0x04, 0x2f
        /*001a*/ 	.short	(.L_5 - .L_4)
	.align		4
.L_4:
        /*001c*/ 	.word	index@(_Z16reduceNeighboredPiS_j)
        /*0020*/ 	.word	0x00000010


	//----- nvinfo : EIATTR_FRAME_SIZE
	.align		4
.L_5:
        /*0024*/ 	.byte	0x04, 0x11
        /*0026*/ 	.short	(.L_7 - .L_6)
	.align		4
.L_6:
        /*0028*/ 	.word	index@(_Z16reduceNeighboredPiS_j)
        /*002c*/ 	.word	0x00000000


	//----- nvinfo : EIATTR_MIN_STACK_SIZE
	.align		4
.L_7:
        /*0030*/ 	.byte	0x04, 0x12
        /*0032*/ 	.short	(.L_9 - .L_8)
	.align		4
.L_8:
        /*0034*/ 	.word	index@(_Z16reduceNeighboredPiS_j)
        /*0038*/ 	.word	0x00000000


	//----- nvinfo : EIATTR_MIN_STACK_SIZE
	.align		4
.L_9:
        /*003c*/ 	.byte	0x04, 0x12
        /*003e*/ 	.short	(.L_11 - .L_10)
	.align		4
.L_10:
        /*0040*/ 	.word	index@(_Z17reduceInterleavedPiS_j)
        /*0044*/ 	.word	0x00000000
.L_11:


//--------------------- .nv.compat                --------------------------
	.section	.nv.compat,"",@"SHT_CUDA_COMPAT_INFO"
	.align	4
        /*0000*/ 	.byte	0x02, 0x09, 0x00, 0x00, 0x02, 0x02, 0x01, 0x00, 0x02, 0x05, 0x05, 0x00, 0x03, 0x07, 0x01, 0x01
        /*0010*/ 	.byte	0x02, 0x03, 0x00, 0x00, 0x02, 0x06, 0x01, 0x00, 0x04, 0x0b, 0x08, 0x00, 0x09, 0x00, 0x00, 0x00
        /*0020*/ 	.byte	0x00, 0x00, 0x00, 0x00


//--------------------- .nv.info._Z16reduceNeighboredPiS_j --------------------------
	.section	.nv.info._Z16reduceNeighboredPiS_j,"",@"SHT_CUDA_INFO"
	.sectionflags	@""
	.align	4


	//----- nvinfo : EIATTR_CUDA_API_VERSION
	.align		4
        /*0000*/ 	.byte	0x04, 0x37
        /*0002*/ 	.short	(.L_13 - .L_12)
.L_12:
        /*0004*/ 	.word	0x00000082


	//----- nvinfo : EIATTR_KPARAM_INFO
	.align		4
.L_13:
        /*0008*/ 	.byte	0x04, 0x17
        /*000a*/ 	.short	(.L_15 - .L_14)
.L_14:
        /*000c*/ 	.word	0x00000000
        /*0010*/ 	.short	0x0002
        /*0012*/ 	.short	0x0010
        /*0014*/ 	.byte	0x00, 0xf0, 0x11, 0x00


	//----- nvinfo : EIATTR_KPARAM_INFO
	.align		4
.L_15:
        /*0018*/ 	.byte	0x04, 0x17
        /*001a*/ 	.short	(.L_17 - .L_16)
.L_16:
        /*001c*/ 	.word	0x00000000
        /*0020*/ 	.short	0x0001
        /*0022*/ 	.short	0x0008
        /*0024*/ 	.byte	0x00, 0xf5, 0x21, 0x00


	//----- nvinfo : EIATTR_KPARAM_INFO
	.align		4
.L_17:
        /*0028*/ 	.byte	0x04, 0x17
        /*002a*/ 	.short	(.L_19 - .L_18)
.L_18:
        /*002c*/ 	.word	0x00000000
        /*0030*/ 	.short	0x0000
        /*0032*/ 	.short	0x0000
        /*0034*/ 	.byte	0x00, 0xf5, 0x21, 0x00


	//----- nvinfo : EIATTR_SPARSE_MMA_MASK
	.align		4
.L_19:
        /*0038*/ 	.byte	0x03, 0x50
        /*003a*/ 	.short	0x0000


	//----- nvinfo : EIATTR_MAXREG_COUNT
	.align		4
        /*003c*/ 	.byte	0x03, 0x1b
        /*003e*/ 	.short	0x00ff


	//----- nvinfo : EIATTR_NUM_BARRIERS
	.align		4
        /*0040*/ 	.byte	0x02, 0x4c
        /*0042*/ 	.byte	0x01
	.zero		1


	//----- nvinfo : EIATTR_MERCURY_ISA_VERSION
	.align		4
        /*0044*/ 	.byte	0x03, 0x5f
        /*0046*/ 	.short	0x0101


	//----- nvinfo : EIATTR_VRC_CTA_INIT_COUNT
	.align		4
        /*0048*/ 	.byte	0x02, 0x4a
	.zero		1
	.zero		1


	//----- nvinfo : EIATTR_EXIT_INSTR_OFFSETS
	.align		4
        /*004c*/ 	.byte	0x04, 0x1c
        /*004e*/ 	.short	(.L_21 - .L_20)


	//   ....[0]....
.L_20:
        /*0050*/ 	.word	0x00000090


	//   ....[1]....
        /*0054*/ 	.word	0x00000200


	//   ....[2]....
        /*0058*/ 	.word	0x00000250


	//----- nvinfo : EIATTR_CRS_STACK_SIZE
	.align		4
.L_21:
        /*005c*/ 	.byte	0x04, 0x1e
        /*005e*/ 	.short	(.L_23 - .L_22)
.L_22:
        /*0060*/ 	.word	0x00000000


	//----- nvinfo : EIATTR_CBANK_PARAM_SIZE
	.align		4
.L_23:
        /*0064*/ 	.byte	0x03, 0x19
        /*0066*/ 	.short	0x0014


	//----- nvinfo : EIATTR_PARAM_CBANK
	.align		4
        /*0068*/ 	.byte	0x04, 0x0a
        /*006a*/ 	.short	(.L_25 - .L_24)
	.align		4
.L_24:
        /*006c*/ 	.word	index@(.nv.constant0._Z16reduceNeighboredPiS_j)
        /*0070*/ 	.short	0x0380
        /*0072*/ 	.short	0x0014


	//----- nvinfo : EIATTR_SW_WAR
	.align		4
.L_25:
        /*0074*/ 	.byte	0x04, 0x36
        /*0076*/ 	.short	(.L_27 - .L_26)
.L_26:
        /*0078*/ 	.word	0x00000008
.L_27:


//--------------------- .nv.info._Z17reduceInterleavedPiS_j --------------------------
	.section	.nv.info._Z17reduceInterleavedPiS_j,"",@"SHT_CUDA_INFO"
	.sectionflags	@""
	.align	4


	//----- nvinfo : EIATTR_CUDA_API_VERSION
	.align		4
        /*0000*/ 	.byte	0x04, 0x37
        /*0002*/ 	.short	(.L_29 - .L_28)
.L_28:
        /*0004*/ 	.word	0x00000082


	//----- nvinfo : EIATTR_KPARAM_INFO
	.align		4
.L_29:
        /*0008*/ 	.byte	0x04, 0x17
        /*000a*/ 	.short	(.L_31 - .L_30)
.L_30:
        /*000c*/ 	.word	0x00000000
        /*0010*/ 	.short	0x0002
        /*0012*/ 	.short	0x0010
        /*0014*/ 	.byte	0x00, 0xf0, 0x11, 0x00


	//----- nvinfo : EIATTR_KPARAM_INFO
	.align		4
.L_31:
        /*0018*/ 	.byte	0x04, 0x17
        /*001a*/ 	.short	(.L_33 - .L_32)
.L_32:
        /*001c*/ 	.word	0x00000000
        /*0020*/ 	.short	0x0001
        /*0022*/ 	.short	0x0008
        /*0024*/ 	.byte	0x00, 0xf5, 0x21, 0x00


	//----- nvinfo : EIATTR_KPARAM_INFO
	.align		4
.L_33:
        /*0028*/ 	.byte	0x04, 0x17
        /*002a*/ 	.short	(.L_35 - .L_34)
.L_34:
        /*002c*/ 	.word	0x00000000
        /*0030*/ 	.short	0x0000
        /*0032*/ 	.short	0x0000
        /*0034*/ 	.byte	0x00, 0xf5, 0x21, 0x00


	//----- nvinfo : EIATTR_SPARSE_MMA_MASK
	.align		4
.L_35:
        /*0038*/ 	.byte	0x03, 0x50
        /*003a*/ 	.short	0x0000


	//----- nvinfo : EIATTR_MAXREG_COUNT
	.align		4
        /*003c*/ 	.byte	0x03, 0x1b
        /*003e*/ 	.short	0x00ff


	//----- nvinfo : EIATTR_NUM_BARRIERS
	.align		4
        /*0040*/ 	.byte	0x02, 0x4c
        /*0042*/ 	.byte	0x01
	.zero		1


	//----- nvinfo : EIATTR_MERCURY_ISA_VERSION
	.align		4
        /*0044*/ 	.byte	0x03, 0x5f
        /*0046*/ 	.short	0x0101


	//----- nvinfo : EIATTR_VRC_CTA_INIT_COUNT
	.align		4
        /*0048*/ 	.byte	0x02, 0x4a
	.zero		1
	.zero		1


	//----- nvinfo : EIATTR_EXIT_INSTR_OFFSETS
	.align		4
        /*004c*/ 	.byte	0x04, 0x1c
        /*004e*/ 	.short	(.L_37 - .L_36)


	//   ....[0]....
.L_36:
        /*0050*/ 	.word	0x000000a0


	//   ....[1]....
        /*0054*/ 	.word	0x000001f0


	//   ....[2]....
        /*0058*/ 	.word	0x00000240


	//----- nvinfo : EIATTR_CRS_STACK_SIZE
	.align		4
.L_37:
        /*005c*/ 	.byte	0x04, 0x1e
        /*005e*/ 	.short	(.L_39 - .L_38)
.L_38:
        /*0060*/ 	.word	0x00000000


	//----- nvinfo : EIATTR_CBANK_PARAM_SIZE
	.align		4
.L_39:
        /*0064*/ 	.byte	0x03, 0x19
        /*0066*/ 	.short	0x0014


	//----- nvinfo : EIATTR_PARAM_CBANK
	.align		4
        /*0068*/ 	.byte	0x04, 0x0a
        /*006a*/ 	.short	(.L_41 - .L_40)
	.align		4
.L_40:
        /*006c*/ 	.word	index@(.nv.constant0._Z17reduceInterleavedPiS_j)
        /*0070*/ 	.short	0x0380
        /*0072*/ 	.short	0x0014


	//----- nvinfo : EIATTR_SW_WAR
	.align		4
.L_41:
        /*0074*/ 	.byte	0x04, 0x36
        /*0076*/ 	.short	(.L_43 - .L_42)
.L_42:
        /*0078*/ 	.word	0x00000008
.L_43:


//--------------------- .nv.callgraph             --------------------------
	.section	.nv.callgraph,"",@"SHT_CUDA_CALLGRAPH"
	.align	4
	.sectionentsize	8
	.align		4
        /*0000*/ 	.word	0x00000000
	.align		4
        /*0004*/ 	.word	0xffffffff
	.align		4
        /*0008*/ 	.word	0x00000000
	.align		4
        /*000c*/ 	.word	0xfffffffe
	.align		4
        /*0010*/ 	.word	0x00000000
	.align		4
        /*0014*/ 	.word	0xfffffffd
	.align		4
        /*0018*/ 	.word	0x00000000
	.align		4
        /*001c*/ 	.word	0xfffffffc


//--------------------- .text._Z16reduceNeighboredPiS_j --------------------------
	.section	.text._Z16reduceNeighboredPiS_j,"ax",@progbits
	.align	128
        .global         _Z16reduceNeighboredPiS_j
        .type           _Z16reduceNeighboredPiS_j,@function
        .size           _Z16reduceNeighboredPiS_j,(.L_x_10 - _Z16reduceNeighboredPiS_j)
        .other          _Z16reduceNeighboredPiS_j,@"STO_CUDA_ENTRY STV_DEFAULT"
_Z16reduceNeighboredPiS_j:
.text._Z16reduceNeighboredPiS_j:
[----:B------:R-:W-:Y:S01]  /*0000*/  LDC R1, c[0x0][0x37c] ;  /* 0x0000df00ff017b82 */ /* 0x000fe20000000800 */
[----:B------:R-:W0:Y:S01]  /*0010*/  S2R R13, SR_CTAID.X ;  /* 0x00000000000d7919 */ /* 0x000e220000002500 */
[----:B------:R-:W0:Y:S06]  /*0020*/  LDCU UR4, c[0x0][0x360] ;  /* 0x00006c00ff0477ac */ /* 0x000e2c0008000800 */
[----:B------:R-:W1:Y:S01]  /*0030*/  LDC.64 R2, c[0x0][0x380] ;  /* 0x0000e000ff027b82 */ /* 0x000e620000000a00 */
[----:B------:R-:W2:Y:S01]  /*0040*/  S2R R11, SR_TID.X ;  /* 0x00000000000b7919 */ /* 0x000ea20000002100 */
[----:B------:R-:W3:Y:S01]  /*0050*/  LDCU UR5, c[0x0][0x390] ;  /* 0x00007200ff0577ac */ /* 0x000ee20008000800 */
[----:B0-----:R-:W-:-:S05]  /*0060*/  IMAD R5, R13, UR4, RZ ;  /* 0x000000040d057c24 */ /* 0x001fca000f8e02ff */
[----:B--2---:R-:W-:-:S04]  /*0070*/  IADD3 R0, PT, PT, R5, R11, RZ ;  /* 0x0000000b05007210 */ /* 0x004fc80007ffe0ff */
[----:B---3--:R-:W-:-:S13]  /*0080*/  ISETP.GE.U32.AND P0, PT, R0, UR5, PT ;  /* 0x0000000500007c0c */ /* 0x008fda000bf06070 */
[----:B-1----:R-:W-:Y:S05]  /*0090*/  @P0 EXIT ;  /* 0x000000000000094d */ /* 0x002fea0003800000 */
[----:B------:R-:W-:Y:S01]  /*00a0*/  UISETP.GE.U32.AND UP0, UPT, UR4, 0x2, UPT ;  /* 0x000000020400788c */ /* 0x000fe2000bf06070 */
[----:B------:R-:W-:Y:S01]  /*00b0*/  IMAD.WIDE.U32 R2, R5, 0x4, R2 ;  /* 0x0000000405027825 */ /* 0x000fe200078e0002 */
[----:B------:R-:W0:Y:S07]  /*00c0*/  LDCU.64 UR6, c[0x0][0x358] ;  /* 0x00006b00ff0677ac */ /* 0x000e2e0008000a00 */
[----:B------:R-:W-:Y:S05]  /*00d0*/  BRA.U !UP0, `(.L_x_0) ;  /* 0x0000000108447547 */ /* 0x000fea000b800000 */
[----:B------:R-:W-:Y:S02]  /*00e0*/  HFMA2 R7, -RZ, RZ, 0, 5.9604644775390625e-08 ;  /* 0x00000001ff077431 */ /* 0x000fe400000001ff */
[----:B------:R-:W-:-:S07]  /*00f0*/  IMAD.WIDE.U32 R4, R11, 0x4, R2 ;  /* 0x000000040b047825 */ /* 0x000fce00078e0002 */
.L_x_3:
[----:B------:R-:W-:Y:S01]  /*0100*/  SHF.L.U32 R8, R7, 0x1, RZ ;  /* 0x0000000107087819 */ /* 0x000fe200000006ff */
[----:B------:R-:W-:Y:S04]  /*0110*/  BSSY.RECONVERGENT B0, `(.L_x_1) ;  /* 0x0000009000007945 */ /* 0x000fe80003800200 */
[----:B------:R-:W-:-:S05]  /*0120*/  VIADD R0, R8, 0xffffffff ;  /* 0xffffffff08007836 */ /* 0x000fca0000000000 */
[----:B------:R-:W-:-:S13]  /*0130*/  LOP3.LUT P0, RZ, R0, R11, RZ, 0xc0, !PT ;  /* 0x0000000b00ff7212 */ /* 0x000fda000780c0ff */
[----:B-1----:R-:W-:Y:S05]  /*0140*/  @P0 BRA `(.L_x_2) ;  /* 0x0000000000140947 */ /* 0x002fea0003800000 */
[----:B------:R-:W-:Y:S01]  /*0150*/  IMAD.WIDE R6, R7, 0x4, R4 ;  /* 0x0000000407067825 */ /* 0x000fe200078e0204 */
[----:B0-----:R-:W2:Y:S05]  /*0160*/  LDG.E R9, desc[UR6][R4.64] ;  /* 0x0000000604097981 */ /* 0x001eaa000c1e1900 */
[----:B------:R-:W2:Y:S02]  /*0170*/  LDG.E R6, desc[UR6][R6.64] ;  /* 0x0000000606067981 */ /* 0x000ea4000c1e1900 */
[----:B--2---:R-:W-:-:S05]  /*0180*/  IADD3 R9, PT, PT, R6, R9, RZ ;  /* 0x0000000906097210 */ /* 0x004fca0007ffe0ff */
[----:B------:R1:W-:Y:S02]  /*0190*/  STG.E desc[UR6][R4.64], R9 ;  /* 0x0000000904007986 */ /* 0x0003e4000c101906 */
.L_x_2:
[----:B0-----:R-:W-:Y:S05]  /*01a0*/  BSYNC.RECONVERGENT B0 ;  /* 0x0000000000007941 */ /* 0x001fea0003800200 */
.L_x_1:
[----:B------:R-:W-:Y:S01]  /*01b0*/  BAR.SYNC.DEFER_BLOCKING 0x0 ;  /* 0x0000000000007b1d */ /* 0x000fe20000010000 */
[----:B------:R-:W-:Y:S01]  /*01c0*/  ISETP.GE.U32.AND P0, PT, R8, UR4, PT ;  /* 0x0000000408007c0c */ /* 0x000fe2000bf06070 */
[----:B------:R-:W-:-:S12]  /*01d0*/  IMAD.MOV.U32 R7, RZ, RZ, R8 ;  /* 0x000000ffff077224 */ /* 0x000fd800078e0008 */
[----:B------:R-:W-:Y:S05]  /*01e0*/  @!P0 BRA `(.L_x_3) ;  /* 0xfffffffc00c48947 */ /* 0x000fea000383ffff */
.L_x_0:
[----:B------:R-:W-:-:S13]  /*01f0*/  ISETP.NE.AND P0, PT, R11, RZ, PT ;  /* 0x000000ff0b00720c */ /* 0x000fda0003f05270 */
[----:B0-----:R-:W-:Y:S05]  /*0200*/  @P0 EXIT ;  /* 0x000000000000094d */ /* 0x001fea0003800000 */
[----:B------:R-:W2:Y:S01]  /*0210*/  LDG.E R3, desc[UR6][R2.64] ;  /* 0x0000000602037981 */ /* 0x000ea2000c1e1900 */
[----:B-1----:R-:W0:Y:S02]  /*0220*/  LDC.64 R4, c[0x0][0x388] ;  /* 0x0000e200ff047b82 */ /* 0x002e240000000a00 */
[----:B0-----:R-:W-:-:S05]  /*0230*/  IMAD.WIDE.U32 R4, R13, 0x4, R4 ;  /* 0x000000040d047825 */ /* 0x001fca00078e0004 */
[----:B--2---:R-:W-:Y:S01]  /*0240*/  STG.E desc[UR6][R4.64], R3 ;  /* 0x0000000304007986 */ /* 0x004fe2000c101906 */
[----:B------:R-:W-:Y:S05]  /*0250*/  EXIT ;  /* 0x000000000000794d */ /* 0x000fea0003800000 */
.L_x_4:
[----:B------:R-:W-:-:S00]  /*0260*/  BRA `(.L_x_4) ;  /* 0xfffffffc00fc7947 */ /* 0x000fc0000383ffff */
[----:B------:R-:W-:-:S00]  /*0270*/  NOP ;  /* 0x0000000000007918 */ /* 0x000fc00000000000 */
        /* <DEDUP_REMOVED lines=8> */
.L_x_10:


//--------------------- .text._Z17reduceInterleavedPiS_j --------------------------
	.section	.text._Z17reduceInterleavedPiS_j,"ax",@progbits
	.align	128
        .global         _Z17reduceInterleavedPiS_j
        .type           _Z17reduceInterleavedPiS_j,@function
        .size           _Z17reduceInterleavedPiS_j,(.L_x_11 - _Z17reduceInterleavedPiS_j)
        .other          _Z17reduceInterleavedPiS_j,@"STO_CUDA_ENTRY STV_DEFAULT"
_Z17reduceInterleavedPiS_j:
.text._Z17reduceInterleavedPiS_j:
[----:B------:R-:W-:Y:S01]  /*0000*/  LDC R1, c[0x0][0x37c] ;  /* 0x0000df00ff017b82 */ /* 0x000fe20000000800 */
[----:B------:R-:W0:Y:S01]  /*0010*/  S2R R11, SR_CTAID.X ;  /* 0x00000000000b7919 */ /* 0x000e220000002500 */
[----:B------:R-:W0:Y:S06]  /*0020*/  LDCU UR4, c[0x0][0x360] ;  /* 0x00006c00ff0477ac */ /* 0x000e2c0008000800 */
[----:B------:R-:W1:Y:S01]  /*0030*/  LDC.64 R2, c[0x0][0x380] ;  /* 0x0000e000ff027b82 */ /* 0x000e620000000a00 */
[----:B------:R-:W2:Y:S01]  /*0040*/  S2R R8, SR_TID.X ;  /* 0x0000000000087919 */ /* 0x000ea20000002100 */
[----:B------:R-:W3:Y:S01]  /*0050*/  LDCU UR5, c[0x0][0x390] ;  /* 0x00007200ff0577ac */ /* 0x000ee20008000800 */
[----:B0-----:R-:W-:-:S04]  /*0060*/  IMAD R5, R11, UR4, RZ ;  /* 0x000000040b057c24 */ /* 0x001fc8000f8e02ff */
[----:B--2---:R-:W-:-:S05]  /*0070*/  IMAD.IADD R0, R5, 0x1, R8 ;  /* 0x0000000105007824 */ /* 0x004fca00078e0208 */
[----:B---3--:R-:W-:Y:S01]  /*0080*/  ISETP.GE.U32.AND P0, PT, R0, UR5, PT ;  /* 0x0000000500007c0c */ /* 0x008fe2000bf06070 */
[----:B------:R-:W-:-:S12]  /*0090*/  IMAD.U32 R0, RZ, RZ, UR4 ;  /* 0x00000004ff007e24 */ /* 0x000fd8000f8e00ff */
[----:B-1----:R-:W-:Y:S05]  /*00a0*/  @P0 EXIT ;  /* 0x000000000000094d */ /* 0x002fea0003800000 */
[----:B------:R-:W-:Y:S01]  /*00b0*/  ISETP.GE.U32.AND P0, PT, R0, 0x2, PT ;  /* 0x000000020000780c */ /* 0x000fe20003f06070 */
[----:B------:R-:W0:Y:S01]  /*00c0*/  LDCU.64 UR4, c[0x0][0x358] ;  /* 0x00006b00ff0477ac */ /* 0x000e220008000a00 */
[----:B------:R-:W-:-:S11]  /*00d0*/  IMAD.WIDE.U32 R2, R5, 0x4, R2 ;  /* 0x0000000405027825 */ /* 0x000fd600078e0002 */
[----:B------:R-:W-:Y:S05]  /*00e0*/  @!P0 BRA `(.L_x_5) ;  /* 0x00000000003c8947 */ /* 0x000fea0003800000 */
[----:B------:R-:W-:-:S07]  /*00f0*/  IMAD.WIDE.U32 R4, R8, 0x4, R2 ;  /* 0x0000000408047825 */ /* 0x000fce00078e0002 */
.L_x_8:
[----:B------:R-:W-:Y:S01]  /*0100*/  SHF.R.U32.HI R13, RZ, 0x1, R0 ;  /* 0x00000001ff0d7819 */ /* 0x000fe20000011600 */
[----:B------:R-:W-:Y:S03]  /*0110*/  BSSY.RECONVERGENT B0, `(.L_x_6) ;  /* 0x0000008000007945 */ /* 0x000fe60003800200 */
[----:B------:R-:W-:-:S13]  /*0120*/  ISETP.GE.U32.AND P0, PT, R8, R13, PT ;  /* 0x0000000d0800720c */ /* 0x000fda0003f06070 */
[----:B-1----:R-:W-:Y:S05]  /*0130*/  @P0 BRA `(.L_x_7) ;  /* 0x0000000000140947 */ /* 0x002fea0003800000 */
[----:B------:R-:W-:Y:S01]  /*0140*/  IMAD.WIDE.U32 R6, R13, 0x4, R4 ;  /* 0x000000040d067825 */ /* 0x000fe200078e0004 */
[----:B0-----:R-:W2:Y:S05]  /*0150*/  LDG.E R9, desc[UR4][R4.64] ;  /* 0x0000000404097981 */ /* 0x001eaa000c1e1900 */
[----:B------:R-:W2:Y:S02]  /*0160*/  LDG.E R6, desc[UR4][R6.64] ;  /* 0x0000000406067981 */ /* 0x000ea4000c1e1900 */
[----:B--2---:R-:W-:-:S05]  /*0170*/  IADD3 R9, PT, PT, R6, R9, RZ ;  /* 0x0000000906097210 */ /* 0x004fca0007ffe0ff */
[----:B------:R1:W-:Y:S02]  /*0180*/  STG.E desc[UR4][R4.64], R9 ;  /* 0x0000000904007986 */ /* 0x0003e4000c101904 */
.L_x_7:
[----:B0-----:R-:W-:Y:S05]  /*0190*/  BSYNC.RECONVERGENT B0 ;  /* 0x0000000000007941 */ /* 0x001fea0003800200 */
.L_x_6:
[----:B------:R-:W-:Y:S01]  /*01a0*/  BAR.SYNC.DEFER_BLOCKING 0x0 ;  /* 0x0000000000007b1d */ /* 0x000fe20000010000 */
[----:B------:R-:W-:Y:S02]  /*01b0*/  ISETP.GT.U32.AND P0, PT, R0, 0x3, PT ;  /* 0x000000030000780c */ /* 0x000fe40003f04070 */
[----:B------:R-:W-:-:S11]  /*01c0*/  MOV R0, R13 ;  /* 0x0000000d00007202 */ /* 0x000fd60000000f00 */
[----:B------:R-:W-:Y:S05]  /*01d0*/  @P0 BRA `(.L_x_8) ;  /* 0xfffffffc00c80947 */ /* 0x000fea000383ffff */
.L_x_5:
[----:B------:R-:W-:-:S13]  /*01e0*/  ISETP.NE.AND P0, PT, R8, RZ, PT ;  /* 0x000000ff0800720c */ /* 0x000fda0003f05270 */
[----:B0-----:R-:W-:Y:S05]  /*01f0*/  @P0 EXIT ;  /* 0x000000000000094d */ /* 0x001fea0003800000 */
[----:B------:R-:W2:Y:S01]  /*0200*/  LDG.E R3, desc[UR4][R2.64] ;  /* 0x0000000402037981 */ /* 0x000ea2000c1e1900 */
[----:B-1----:R-:W0:Y:S02]  /*0210*/  LDC.64 R4, c[0x0][0x388] ;  /* 0x0000e200ff047b82 */ /* 0x002e240000000a00 */
[----:B0-----:R-:W-:-:S05]  /*0220*/  IMAD.WIDE.U32 R4, R11, 0x4, R4 ;  /* 0x000000040b047825 */ /* 0x001fca00078e0004 */
[----:B--2---:R-:W-:Y:S01]  /*0230*/  STG.E desc[UR4][R4.64], R3 ;  /* 0x0000000304007986 */ /* 0x004fe2000c101904 */
[----:B------:R-:W-:Y:S05]  /*0240*/  EXIT ;  /* 0x000000000000794d */ /* 0x000fea0003800000 */
.L_x_9:
        /* <DEDUP_REMOVED lines=11> */
.L_x_11:


//--------------------- .nv.shared.reserved.0     --------------------------
	.section	.nv.shared.reserved.0,"aw",@nobits
	.weak		__nv_reservedSMEM_offset_0_alias
	.size		__nv_reservedSMEM_offset_0_alias, 0, 64
	.other		__nv_reservedSMEM_offset_0_alias,@"STO_CUDA_RESERVED_SHARED STV_DEFAULT"
__nv_reservedSMEM_offset_0_alias:
	.zero		0
	.zero		64


//--------------------- .nv.constant0._Z16reduceNeighboredPiS_j --------------------------
	.section	.nv.constant0._Z16reduceNeighboredPiS_j,"a",@progbits
	.sectionflags	@""
	.align	4
.nv.constant0._Z16reduceNeighboredPiS_j:
	.zero		916


//--------------------- .nv.constant0._Z17reduceInterleavedPiS_j --------------------------
	.section	.nv.constant0._Z17reduceInterleavedPiS_j,"a",@progbits
	.sectionflags	@""
	.align	4
.nv.constant0._Z17reduceInterleavedPiS_j:
	.zero		916


//--------------------- SYMBOLS --------------------------

	.type		.nv.reservedSmem.offset0,@object
	.size		.nv.reservedSmem.offset0,0x4
